//
// Generated by NVIDIA NVVM Compiler
//
// Compiler Build ID: CL-36424714
// Cuda compilation tools, release 13.0, V13.0.88
// Based on NVVM 20.0.0
//

.version 9.0
.target sm_100
.address_size 64

	// .globl	_Z12vectorAddSubPiS_S_i

.visible .entry _Z12vectorAddSubPiS_S_i(
	.param .u64 .ptr .align 1 _Z12vectorAddSubPiS_S_i_param_0,
	.param .u64 .ptr .align 1 _Z12vectorAddSubPiS_S_i_param_1,
	.param .u64 .ptr .align 1 _Z12vectorAddSubPiS_S_i_param_2,
	.param .u32 _Z12vectorAddSubPiS_S_i_param_3
)
{
	.reg .b32 	%r<9>;
	.reg .b64 	%rd<11>;

	ld.param.u64 	%rd1, [_Z12vectorAddSubPiS_S_i_param_0];
	ld.param.u64 	%rd2, [_Z12vectorAddSubPiS_S_i_param_1];
	ld.param.u64 	%rd3, [_Z12vectorAddSubPiS_S_i_param_2];
	mov.u32 	%r1, %ctaid.x;
	mov.u32 	%r2, %ntid.x;
	mov.u32 	%r3, %tid.x;
	mad.lo.s32 	%r4, %r1, %r2, %r3;
	cvta.to.global.u64 	%rd4, %rd1;
	cvta.to.global.u64 	%rd5, %rd2;
	cvta.to.global.u64 	%rd6, %rd3;
	shl.b32 	%r5, %r4, 1;
	mul.wide.s32 	%rd7, %r5, 4;
	add.s64 	%rd8, %rd4, %rd7;
	ld.global.u32 	%r6, [%rd8];
	add.s64 	%rd9, %rd5, %rd7;
	ld.global.u32 	%r7, [%rd9];
	add.s32 	%r8, %r7, %r6;
	add.s64 	%rd10, %rd6, %rd7;
	st.global.u32 	[%rd10], %r8;
	ret;

}


// ===== COMPILED SASS (sm_100) =====

	.target	sm_100

	.elftype	@"ET_EXEC"


//--------------------- .note.nv.tkinfo           --------------------------
	.section	.note.nv.tkinfo,"",@"SHT_NOTE"
	.sectionflags	@"SHF_NOTE_NV_TKINFO"
	.tkinfo
        /*0018*/ 	.word	0x00000002
        /*0030*/ 	.string	""
        /*0030*/ 	.string	"ptxas"
        /*0030*/ 	.string	"Cuda compilation tools, release 13.0, V13.0.88"
        /*0030*/ 	.string	"Build cuda_13.0.r13.0/compiler.36424714_0"
        /*0030*/ 	.string	"-arch sm_100 -m 64 "



//--------------------- .note.nv.cuinfo           --------------------------
	.section	.note.nv.cuinfo,"",@"SHT_NOTE"
	.sectionflags	@"SHF_NOTE_NV_CUINFO"
        /*0018*/ 	.short	0x0002
        /*001a*/ 	.short	0x0064
        /*001c*/ 	.short	0x0082
	.zero		2


//--------------------- .nv.info                  --------------------------
	.section	.nv.info,"",@"SHT_CUDA_INFO"
	.align	4


	//----- nvinfo : EIATTR_REGCOUNT
	.align		4
        /*0000*/ 	.byte	0x04, 0x2f
        /*0002*/ 	.short	(.L_1 - .L_0)
	.align		4
.L_0:
        /*0004*/ 	.word	index@(_Z12vectorAddSubPiS_S_i)
        /*0008*/ 	.word	0x0000000c


	//----- nvinfo : EIATTR_FRAME_SIZE
	.align		4
.L_1:
        /*000c*/ 	.byte	0x04, 0x11
        /*000e*/ 	.short	(.L_3 - .L_2)
	.align		4
.L_2:
        /*0010*/ 	.word	index@(_Z12vectorAddSubPiS_S_i)
        /*0014*/ 	.word	0x00000000


	//----- nvinfo : EIATTR_MIN_STACK_SIZE
	.align		4
.L_3:
        /*0018*/ 	.byte	0x04, 0x12
        /*001a*/ 	.short	(.L_5 - .L_4)
	.align		4
.L_4:
        /*001c*/ 	.word	index@(_Z12vectorAddSubPiS_S_i)
        /*0020*/ 	.word	0x00000000
.L_5:


//--------------------- .nv.compat                --------------------------
	.section	.nv.compat,"",@"SHT_CUDA_COMPAT_INFO"
	.align	4
        /*0000*/ 	.byte	0x02, 0x09, 0x00, 0x00, 0x02, 0x02, 0x01, 0x00, 0x02, 0x05, 0x05, 0x00, 0x03, 0x07, 0x01, 0x01
        /*0010*/ 	.byte	0x02, 0x03, 0x00, 0x00, 0x02, 0x06, 0x01, 0x00, 0x04, 0x0b, 0x08, 0x00, 0x09, 0x00, 0x00, 0x00
        /*0020*/ 	.byte	0x00, 0x00, 0x00, 0x00


//--------------------- .nv.info._Z12vectorAddSubPiS_S_i --------------------------
	.section	.nv.info._Z12vectorAddSubPiS_S_i,"",@"SHT_CUDA_INFO"
	.sectionflags	@""
	.align	4


	//----- nvinfo : EIATTR_CUDA_API_VERSION
	.align		4
        /*0000*/ 	.byte	0x04, 0x37
        /*0002*/ 	.short	(.L_7 - .L_6)
.L_6:
        /*0004*/ 	.word	0x00000082


	//----- nvinfo : EIATTR_KPARAM_INFO
	.align		4
.L_7:
        /*0008*/ 	.byte	0x04, 0x17
        /*000a*/ 	.short	(.L_9 - .L_8)
.L_8:
        /*000c*/ 	.word	0x00000000
        /*0010*/ 	.short	0x0003
        /*0012*/ 	.short	0x0018
        /*0014*/ 	.byte	0x00, 0xf0, 0x11, 0x00


	//----- nvinfo : EIATTR_KPARAM_INFO
	.align		4
.L_9:
        /*0018*/ 	.byte	0x04, 0x17
        /*001a*/ 	.short	(.L_11 - .L_10)
.L_10:
        /*001c*/ 	.word	0x00000000
        /*0020*/ 	.short	0x0002
        /*0022*/ 	.short	0x0010
        /*0024*/ 	.byte	0x00, 0xf5, 0x21, 0x00


	//----- nvinfo : EIATTR_KPARAM_INFO
	.align		4
.L_11:
        /*0028*/ 	.byte	0x04, 0x17
        /*002a*/ 	.short	(.L_13 - .L_12)
.L_12:
        /*002c*/ 	.word	0x00000000
        /*0030*/ 	.short	0x0001
        /*0032*/ 	.short	0x0008
        /*0034*/ 	.byte	0x00, 0xf5, 0x21, 0x00


	//----- nvinfo : EIATTR_KPARAM_INFO
	.align		4
.L_13:
        /*0038*/ 	.byte	0x04, 0x17
        /*003a*/ 	.short	(.L_15 - .L_14)
.L_14:
        /*003c*/ 	.word	0x00000000
        /*0040*/ 	.short	0x0000
        /*0042*/ 	.short	0x0000
        /*0044*/ 	.byte	0x00, 0xf5, 0x21, 0x00


	//----- nvinfo : EIATTR_SPARSE_MMA_MASK
	.align		4
.L_15:
        /*0048*/ 	.byte	0x03, 0x50
        /*004a*/ 	.short	0x0000


	//----- nvinfo : EIATTR_MAXREG_COUNT
	.align		4
        /*004c*/ 	.byte	0x03, 0x1b
        /*004e*/ 	.short	0x00ff


	//----- nvinfo : EIATTR_MERCURY_ISA_VERSION
	.align		4
        /*0050*/ 	.byte	0x03, 0x5f
        /*0052*/ 	.short	0x0101


	//----- nvinfo : EIATTR_VRC_CTA_INIT_COUNT
	.align		4
        /*0054*/ 	.byte	0x02, 0x4a
	.zero		1
	.zero		1


	//----- nvinfo : EIATTR_EXIT_INSTR_OFFSETS
	.align		4
        /*0058*/ 	.byte	0x04, 0x1c
        /*005a*/ 	.short	(.L_17 - .L_16)


	//   ....[0]....
.L_16:
        /*005c*/ 	.word	0x00000110


	//----- nvinfo : EIATTR_CBANK_PARAM_SIZE
	.align		4
.L_17:
        /*0060*/ 	.byte	0x03, 0x19
        /*0062*/ 	.short	0x001c


	//----- nvinfo : EIATTR_PARAM_CBANK
	.align		4
        /*0064*/ 	.byte	0x04, 0x0a
        /*0066*/ 	.short	(.L_19 - .L_18)
	.align		4
.L_18:
        /*0068*/ 	.word	index@(.nv.constant0._Z12vectorAddSubPiS_S_i)
        /*006c*/ 	.short	0x0380
        /*006e*/ 	.short	0x001c


	//----- nvinfo : EIATTR_SW_WAR
	.align		4
.L_19:
        /*0070*/ 	.byte	0x04, 0x36
        /*0072*/ 	.short	(.L_21 - .L_20)
.L_20:
        /*0074*/ 	.word	0x00000008
.L_21:


//--------------------- .nv.callgraph             --------------------------
	.section	.nv.callgraph,"",@"SHT_CUDA_CALLGRAPH"
	.align	4
	.sectionentsize	8
	.align		4
        /*0000*/ 	.word	0x00000000
	.align		4
        /*0004*/ 	.word	0xffffffff
	.align		4
        /*0008*/ 	.word	0x00000000
	.align		4
        /*000c*/ 	.word	0xfffffffe
	.align		4
        /*0010*/ 	.word	0x00000000
	.align		4
        /*0014*/ 	.word	0xfffffffd
	.align		4
        /*0018*/ 	.word	0x00000000
	.align		4
        /*001c*/ 	.word	0xfffffffc


//--------------------- .text._Z12vectorAddSubPiS_S_i --------------------------
	.section	.text._Z12vectorAddSubPiS_S_i,"ax",@progbits
	.align	128
        .global         _Z12vectorAddSubPiS_S_i
        .type           _Z12vectorAddSubPiS_S_i,@function
        .size           _Z12vectorAddSubPiS_S_i,(.L_x_1 - _Z12vectorAddSubPiS_S_i)
        .other          _Z12vectorAddSubPiS_S_i,@"STO_CUDA_ENTRY STV_DEFAULT"
_Z12vectorAddSubPiS_S_i:
.text._Z12vectorAddSubPiS_S_i:
[----:B------:R-:W-:Y:S01]  /*0000*/  LDC R1, c[0x0][0x37c] ;  /* 0x0000df00ff017b82 */ /* 0x000fe20000000800 */
[----:B------:R-:W0:Y:S07]  /*0010*/  S2R R7, SR_TID.X ;  /* 0x0000000000077919 */ /* 0x000e2e0000002100 */
[----:B------:R-:W0:Y:S01]  /*0020*/  S2UR UR6, SR_CTAID.X ;  /* 0x00000000000679c3 */ /* 0x000e220000002500 */
[----:B------:R-:W1:Y:S07]  /*0030*/  LDCU.64 UR4, c[0x0][0x358] ;  /* 0x00006b00ff0477ac */ /* 0x000e6e0008000a00 */
[----:B------:R-:W0:Y:S08]  /*0040*/  LDC R0, c[0x0][0x360] ;  /* 0x0000d800ff007b82 */ /* 0x000e300000000800 */
[----:B------:R-:W2:Y:S08]  /*0050*/  LDC.64 R2, c[0x0][0x380] ;  /* 0x0000e000ff027b82 */ /* 0x000eb00000000a00 */
[----:B------:R-:W3:Y:S01]  /*0060*/  LDC.64 R4, c[0x0][0x388] ;  /* 0x0000e200ff047b82 */ /* 0x000ee20000000a00 */
[----:B0-----:R-:W-:-:S07]  /*0070*/  IMAD R0, R0, UR6, R7 ;  /* 0x0000000600007c24 */ /* 0x001fce000f8e0207 */
[----:B------:R-:W0:Y:S01]  /*0080*/  LDC.64 R6, c[0x0][0x390] ;  /* 0x0000e400ff067b82 */ /* 0x000e220000000a00 */
[----:B------:R-:W-:-:S05]  /*0090*/  SHF.L.U32 R9, R0, 0x1, RZ ;  /* 0x0000000100097819 */ /* 0x000fca00000006ff */
[----:B--2---:R-:W-:-:S04]  /*00a0*/  IMAD.WIDE R2, R9, 0x4, R2 ;  /* 0x0000000409027825 */ /* 0x004fc800078e0202 */
[C---:B---3--:R-:W-:Y:S02]  /*00b0*/  IMAD.WIDE R4, R9.reuse, 0x4, R4 ;  /* 0x0000000409047825 */ /* 0x048fe400078e0204 */
[----:B-1----:R-:W2:Y:S04]  /*00c0*/  LDG.E R2, desc[UR4][R2.64] ;  /* 0x0000000402027981 */ /* 0x002ea8000c1e1900 */
[----:B------:R-:W2:Y:S01]  /*00d0*/  LDG.E R5, desc[UR4][R4.64] ;  /* 0x0000000404057981 */ /* 0x000ea2000c1e1900 */
[----:B0-----:R-:W-:Y:S01]  /*00e0*/  IMAD.WIDE R6, R9, 0x4, R6 ;  /* 0x0000000409067825 */ /* 0x001fe200078e0206 */
[----:B--2---:R-:W-:-:S05]  /*00f0*/  IADD3 R9, PT, PT, R2, R5, RZ ;  /* 0x0000000502097210 */ /* 0x004fca0007ffe0ff */
[----:B------:R-:W-:Y:S01]  /*0100*/  STG.E desc[UR4][R6.64], R9 ;  /* 0x0000000906007986 */ /* 0x000fe2000c101904 */
[----:B------:R-:W-:Y:S05]  /*0110*/  EXIT ;  /* 0x000000000000794d */ /* 0x000fea0003800000 */
.L_x_0:
[----:B------:R-:W-:-:S00]  /*0120*/  BRA `(.L_x_0) ;  /* 0xfffffffc00fc7947 */ /* 0x000fc0000383ffff */
[----:B------:R-:W-:-:S00]  /*0130*/  NOP ;  /* 0x0000000000007918 */ /* 0x000fc00000000000 */
        /* <DEDUP_REMOVED lines=12> */
.L_x_1:


//--------------------- .nv.shared.reserved.0     --------------------------
	.section	.nv.shared.reserved.0,"aw",@nobits
	.weak		__nv_reservedSMEM_offset_0_alias
	.size		__nv_reservedSMEM_offset_0_alias, 0, 64
	.other		__nv_reservedSMEM_offset_0_alias,@"STO_CUDA_RESERVED_SHARED STV_DEFAULT"
__nv_reservedSMEM_offset_0_alias:
	.zero		0
	.zero		64


//--------------------- .nv.constant0._Z12vectorAddSubPiS_S_i --------------------------
	.section	.nv.constant0._Z12vectorAddSubPiS_S_i,"a",@progbits
	.sectionflags	@""
	.align	4
.nv.constant0._Z12vectorAddSubPiS_S_i:
	.zero		924


//--------------------- SYMBOLS --------------------------

	.type		.nv.reservedSmem.offset0,@object
	.size		.nv.reservedSmem.offset0,0x4
